//
// Generated by NVIDIA NVVM Compiler
//
// Compiler Build ID: CL-36424714
// Cuda compilation tools, release 13.0, V13.0.88
// Based on NVVM 20.0.0
//

.version 9.0
.target sm_100
.address_size 64

	// .globl	_Z9matrixMulPKfS0_Pfiii

.visible .entry _Z9matrixMulPKfS0_Pfiii(
	.param .u64 .ptr .align 1 _Z9matrixMulPKfS0_Pfiii_param_0,
	.param .u64 .ptr .align 1 _Z9matrixMulPKfS0_Pfiii_param_1,
	.param .u64 .ptr .align 1 _Z9matrixMulPKfS0_Pfiii_param_2,
	.param .u32 _Z9matrixMulPKfS0_Pfiii_param_3,
	.param .u32 _Z9matrixMulPKfS0_Pfiii_param_4,
	.param .u32 _Z9matrixMulPKfS0_Pfiii_param_5
)
{
	.reg .pred 	%p<13>;
	.reg .b32 	%r<41>;
	.reg .b32 	%f<68>;
	.reg .b64 	%rd<53>;

	ld.param.u64 	%rd7, [_Z9matrixMulPKfS0_Pfiii_param_0];
	ld.param.u64 	%rd8, [_Z9matrixMulPKfS0_Pfiii_param_1];
	ld.param.u64 	%rd6, [_Z9matrixMulPKfS0_Pfiii_param_2];
	ld.param.u32 	%r20, [_Z9matrixMulPKfS0_Pfiii_param_3];
	ld.param.u32 	%r18, [_Z9matrixMulPKfS0_Pfiii_param_4];
	ld.param.u32 	%r19, [_Z9matrixMulPKfS0_Pfiii_param_5];
	cvta.to.global.u64 	%rd1, %rd8;
	cvta.to.global.u64 	%rd2, %rd7;
	mov.u32 	%r21, %ctaid.x;
	mov.u32 	%r22, %ntid.x;
	mov.u32 	%r23, %tid.x;
	mad.lo.s32 	%r1, %r21, %r22, %r23;
	mov.u32 	%r24, %ctaid.y;
	mov.u32 	%r25, %ntid.y;
	mov.u32 	%r26, %tid.y;
	mad.lo.s32 	%r2, %r24, %r25, %r26;
	setp.ge.s32 	%p1, %r2, %r20;
	setp.ge.s32 	%p2, %r1, %r18;
	or.pred  	%p3, %p1, %p2;
	@%p3 bra 	$L__BB0_14;
	setp.lt.s32 	%p4, %r19, 1;
	mov.f32 	%f67, 0f00000000;
	@%p4 bra 	$L__BB0_13;
	mul.lo.s32 	%r3, %r19, %r2;
	and.b32  	%r4, %r19, 7;
	setp.lt.u32 	%p5, %r19, 8;
	mov.f32 	%f67, 0f00000000;
	mov.b32 	%r39, 0;
	@%p5 bra 	$L__BB0_5;
	and.b32  	%r39, %r19, 2147483640;
	neg.s32 	%r37, %r39;
	shl.b32 	%r7, %r18, 3;
	mul.wide.u32 	%rd9, %r3, 4;
	add.s64 	%rd10, %rd9, %rd2;
	add.s64 	%rd52, %rd10, 16;
	mov.f32 	%f67, 0f00000000;
	mul.wide.s32 	%rd13, %r18, 4;
	mov.u32 	%r36, %r1;
$L__BB0_4:
	.pragma "nounroll";
	ld.global.f32 	%f17, [%rd52+-16];
	mul.wide.s32 	%rd11, %r36, 4;
	add.s64 	%rd12, %rd1, %rd11;
	ld.global.f32 	%f18, [%rd12];
	fma.rn.f32 	%f19, %f17, %f18, %f67;
	ld.global.f32 	%f20, [%rd52+-12];
	add.s64 	%rd14, %rd12, %rd13;
	ld.global.f32 	%f21, [%rd14];
	fma.rn.f32 	%f22, %f20, %f21, %f19;
	ld.global.f32 	%f23, [%rd52+-8];
	add.s64 	%rd15, %rd14, %rd13;
	ld.global.f32 	%f24, [%rd15];
	fma.rn.f32 	%f25, %f23, %f24, %f22;
	ld.global.f32 	%f26, [%rd52+-4];
	add.s64 	%rd16, %rd15, %rd13;
	ld.global.f32 	%f27, [%rd16];
	fma.rn.f32 	%f28, %f26, %f27, %f25;
	ld.global.f32 	%f29, [%rd52];
	add.s64 	%rd17, %rd16, %rd13;
	ld.global.f32 	%f30, [%rd17];
	fma.rn.f32 	%f31, %f29, %f30, %f28;
	ld.global.f32 	%f32, [%rd52+4];
	add.s64 	%rd18, %rd17, %rd13;
	ld.global.f32 	%f33, [%rd18];
	fma.rn.f32 	%f34, %f32, %f33, %f31;
	ld.global.f32 	%f35, [%rd52+8];
	add.s64 	%rd19, %rd18, %rd13;
	ld.global.f32 	%f36, [%rd19];
	fma.rn.f32 	%f37, %f35, %f36, %f34;
	ld.global.f32 	%f38, [%rd52+12];
	add.s64 	%rd20, %rd19, %rd13;
	ld.global.f32 	%f39, [%rd20];
	fma.rn.f32 	%f67, %f38, %f39, %f37;
	add.s32 	%r37, %r37, 8;
	add.s32 	%r36, %r36, %r7;
	add.s64 	%rd52, %rd52, 32;
	setp.ne.s32 	%p6, %r37, 0;
	@%p6 bra 	$L__BB0_4;
$L__BB0_5:
	setp.eq.s32 	%p7, %r4, 0;
	@%p7 bra 	$L__BB0_13;
	and.b32  	%r13, %r19, 3;
	setp.lt.u32 	%p8, %r4, 4;
	@%p8 bra 	$L__BB0_8;
	add.s32 	%r28, %r39, %r3;
	mul.wide.u32 	%rd21, %r28, 4;
	add.s64 	%rd22, %rd2, %rd21;
	ld.global.f32 	%f41, [%rd22];
	mad.lo.s32 	%r29, %r39, %r18, %r1;
	mul.wide.s32 	%rd23, %r29, 4;
	add.s64 	%rd24, %rd1, %rd23;
	ld.global.f32 	%f42, [%rd24];
	fma.rn.f32 	%f43, %f41, %f42, %f67;
	cvt.u64.u32 	%rd25, %r3;
	cvt.u64.u32 	%rd26, %r39;
	add.s64 	%rd27, %rd26, %rd25;
	shl.b64 	%rd28, %rd27, 2;
	add.s64 	%rd29, %rd2, %rd28;
	ld.global.f32 	%f44, [%rd29+4];
	mul.wide.s32 	%rd30, %r18, 4;
	add.s64 	%rd31, %rd24, %rd30;
	ld.global.f32 	%f45, [%rd31];
	fma.rn.f32 	%f46, %f44, %f45, %f43;
	ld.global.f32 	%f47, [%rd29+8];
	add.s64 	%rd32, %rd31, %rd30;
	ld.global.f32 	%f48, [%rd32];
	fma.rn.f32 	%f49, %f47, %f48, %f46;
	ld.global.f32 	%f50, [%rd29+12];
	add.s64 	%rd33, %rd32, %rd30;
	ld.global.f32 	%f51, [%rd33];
	fma.rn.f32 	%f67, %f50, %f51, %f49;
	add.s32 	%r39, %r39, 4;
$L__BB0_8:
	setp.eq.s32 	%p9, %r13, 0;
	@%p9 bra 	$L__BB0_13;
	setp.eq.s32 	%p10, %r13, 1;
	@%p10 bra 	$L__BB0_11;
	add.s32 	%r30, %r39, %r3;
	mul.wide.u32 	%rd34, %r30, 4;
	add.s64 	%rd35, %rd2, %rd34;
	ld.global.f32 	%f53, [%rd35];
	mad.lo.s32 	%r31, %r39, %r18, %r1;
	mul.wide.s32 	%rd36, %r31, 4;
	add.s64 	%rd37, %rd1, %rd36;
	ld.global.f32 	%f54, [%rd37];
	fma.rn.f32 	%f55, %f53, %f54, %f67;
	cvt.u64.u32 	%rd38, %r3;
	cvt.u64.u32 	%rd39, %r39;
	add.s64 	%rd40, %rd39, %rd38;
	shl.b64 	%rd41, %rd40, 2;
	add.s64 	%rd42, %rd2, %rd41;
	ld.global.f32 	%f56, [%rd42+4];
	mul.wide.s32 	%rd43, %r18, 4;
	add.s64 	%rd44, %rd37, %rd43;
	ld.global.f32 	%f57, [%rd44];
	fma.rn.f32 	%f67, %f56, %f57, %f55;
	add.s32 	%r39, %r39, 2;
$L__BB0_11:
	and.b32  	%r32, %r19, 1;
	setp.eq.b32 	%p11, %r32, 1;
	not.pred 	%p12, %p11;
	@%p12 bra 	$L__BB0_13;
	add.s32 	%r33, %r39, %r3;
	mul.wide.u32 	%rd45, %r33, 4;
	add.s64 	%rd46, %rd2, %rd45;
	ld.global.f32 	%f58, [%rd46];
	mad.lo.s32 	%r34, %r39, %r18, %r1;
	mul.wide.s32 	%rd47, %r34, 4;
	add.s64 	%rd48, %rd1, %rd47;
	ld.global.f32 	%f59, [%rd48];
	fma.rn.f32 	%f67, %f58, %f59, %f67;
$L__BB0_13:
	mad.lo.s32 	%r35, %r18, %r2, %r1;
	cvta.to.global.u64 	%rd49, %rd6;
	mul.wide.s32 	%rd50, %r35, 4;
	add.s64 	%rd51, %rd49, %rd50;
	st.global.f32 	[%rd51], %f67;
$L__BB0_14:
	ret;

}


// ===== COMPILED SASS (sm_100) =====

	.target	sm_100

	.elftype	@"ET_EXEC"


//--------------------- .note.nv.tkinfo           --------------------------
	.section	.note.nv.tkinfo,"",@"SHT_NOTE"
	.sectionflags	@"SHF_NOTE_NV_TKINFO"
	.tkinfo
        /*0018*/ 	.word	0x00000002
        /*0030*/ 	.string	""
        /*0030*/ 	.string	"ptxas"
        /*0030*/ 	.string	"Cuda compilation tools, release 13.0, V13.0.88"
        /*0030*/ 	.string	"Build cuda_13.0.r13.0/compiler.36424714_0"
        /*0030*/ 	.string	"-arch sm_100 -m 64 "



//--------------------- .note.nv.cuinfo           --------------------------
	.section	.note.nv.cuinfo,"",@"SHT_NOTE"
	.sectionflags	@"SHF_NOTE_NV_CUINFO"
        /*0018*/ 	.short	0x0002
        /*001a*/ 	.short	0x0064
        /*001c*/ 	.short	0x0082
	.zero		2


//--------------------- .nv.info                  --------------------------
	.section	.nv.info,"",@"SHT_CUDA_INFO"
	.align	4


	//----- nvinfo : EIATTR_REGCOUNT
	.align		4
        /*0000*/ 	.byte	0x04, 0x2f
        /*0002*/ 	.short	(.L_1 - .L_0)
	.align		4
.L_0:
        /*0004*/ 	.word	index@(_Z9matrixMulPKfS0_Pfiii)
        /*0008*/ 	.word	0x00000020


	//----- nvinfo : EIATTR_FRAME_SIZE
	.align		4
.L_1:
        /*000c*/ 	.byte	0x04, 0x11
        /*000e*/ 	.short	(.L_3 - .L_2)
	.align		4
.L_2:
        /*0010*/ 	.word	index@(_Z9matrixMulPKfS0_Pfiii)
        /*0014*/ 	.word	0x00000000


	//----- nvinfo : EIATTR_MIN_STACK_SIZE
	.align		4
.L_3:
        /*0018*/ 	.byte	0x04, 0x12
        /*001a*/ 	.short	(.L_5 - .L_4)
	.align		4
.L_4:
        /*001c*/ 	.word	index@(_Z9matrixMulPKfS0_Pfiii)
        /*0020*/ 	.word	0x00000000
.L_5:


//--------------------- .nv.compat                --------------------------
	.section	.nv.compat,"",@"SHT_CUDA_COMPAT_INFO"
	.align	4
        /*0000*/ 	.byte	0x02, 0x09, 0x00, 0x00, 0x02, 0x02, 0x01, 0x00, 0x02, 0x05, 0x05, 0x00, 0x03, 0x07, 0x01, 0x01
        /*0010*/ 	.byte	0x02, 0x03, 0x00, 0x00, 0x02, 0x06, 0x01, 0x00, 0x04, 0x0b, 0x08, 0x00, 0x09, 0x00, 0x00, 0x00
        /*0020*/ 	.byte	0x00, 0x00, 0x00, 0x00


//--------------------- .nv.info._Z9matrixMulPKfS0_Pfiii --------------------------
	.section	.nv.info._Z9matrixMulPKfS0_Pfiii,"",@"SHT_CUDA_INFO"
	.sectionflags	@""
	.align	4


	//----- nvinfo : EIATTR_CUDA_API_VERSION
	.align		4
        /*0000*/ 	.byte	0x04, 0x37
        /*0002*/ 	.short	(.L_7 - .L_6)
.L_6:
        /*0004*/ 	.word	0x00000082


	//----- nvinfo : EIATTR_KPARAM_INFO
	.align		4
.L_7:
        /*0008*/ 	.byte	0x04, 0x17
        /*000a*/ 	.short	(.L_9 - .L_8)
.L_8:
        /*000c*/ 	.word	0x00000000
        /*0010*/ 	.short	0x0005
        /*0012*/ 	.short	0x0020
        /*0014*/ 	.byte	0x00, 0xf0, 0x11, 0x00


	//----- nvinfo : EIATTR_KPARAM_INFO
	.align		4
.L_9:
        /*0018*/ 	.byte	0x04, 0x17
        /*001a*/ 	.short	(.L_11 - .L_10)
.L_10:
        /*001c*/ 	.word	0x00000000
        /*0020*/ 	.short	0x0004
        /*0022*/ 	.short	0x001c
        /*0024*/ 	.byte	0x00, 0xf0, 0x11, 0x00


	//----- nvinfo : EIATTR_KPARAM_INFO
	.align		4
.L_11:
        /*0028*/ 	.byte	0x04, 0x17
        /*002a*/ 	.short	(.L_13 - .L_12)
.L_12:
        /*002c*/ 	.word	0x00000000
        /*0030*/ 	.short	0x0003
        /*0032*/ 	.short	0x0018
        /*0034*/ 	.byte	0x00, 0xf0, 0x11, 0x00


	//----- nvinfo : EIATTR_KPARAM_INFO
	.align		4
.L_13:
        /*0038*/ 	.byte	0x04, 0x17
        /*003a*/ 	.short	(.L_15 - .L_14)
.L_14:
        /*003c*/ 	.word	0x00000000
        /*0040*/ 	.short	0x0002
        /*0042*/ 	.short	0x0010
        /*0044*/ 	.byte	0x00, 0xf5, 0x21, 0x00


	//----- nvinfo : EIATTR_KPARAM_INFO
	.align		4
.L_15:
        /*0048*/ 	.byte	0x04, 0x17
        /*004a*/ 	.short	(.L_17 - .L_16)
.L_16:
        /*004c*/ 	.word	0x00000000
        /*0050*/ 	.short	0x0001
        /*0052*/ 	.short	0x0008
        /*0054*/ 	.byte	0x00, 0xf5, 0x21, 0x00


	//----- nvinfo : EIATTR_KPARAM_INFO
	.align		4
.L_17:
        /*0058*/ 	.byte	0x04, 0x17
        /*005a*/ 	.short	(.L_19 - .L_18)
.L_18:
        /*005c*/ 	.word	0x00000000
        /*0060*/ 	.short	0x0000
        /*0062*/ 	.short	0x0000
        /*0064*/ 	.byte	0x00, 0xf5, 0x21, 0x00


	//----- nvinfo : EIATTR_SPARSE_MMA_MASK
	.align		4
.L_19:
        /*0068*/ 	.byte	0x03, 0x50
        /*006a*/ 	.short	0x0000


	//----- nvinfo : EIATTR_MAXREG_COUNT
	.align		4
        /*006c*/ 	.byte	0x03, 0x1b
        /*006e*/ 	.short	0x00ff


	//----- nvinfo : EIATTR_MERCURY_ISA_VERSION
	.align		4
        /*0070*/ 	.byte	0x03, 0x5f
        /*0072*/ 	.short	0x0101


	//----- nvinfo : EIATTR_VRC_CTA_INIT_COUNT
	.align		4
        /*0074*/ 	.byte	0x02, 0x4a
	.zero		1
	.zero		1


	//----- nvinfo : EIATTR_EXIT_INSTR_OFFSETS
	.align		4
        /*0078*/ 	.byte	0x04, 0x1c
        /*007a*/ 	.short	(.L_21 - .L_20)


	//   ....[0]....
.L_20:
        /*007c*/ 	.word	0x000000c0


	//   ....[1]....
        /*0080*/ 	.word	0x000008e0


	//----- nvinfo : EIATTR_CBANK_PARAM_SIZE
	.align		4
.L_21:
        /*0084*/ 	.byte	0x03, 0x19
        /*0086*/ 	.short	0x0024


	//----- nvinfo : EIATTR_PARAM_CBANK
	.align		4
        /*0088*/ 	.byte	0x04, 0x0a
        /*008a*/ 	.short	(.L_23 - .L_22)
	.align		4
.L_22:
        /*008c*/ 	.word	index@(.nv.constant0._Z9matrixMulPKfS0_Pfiii)
        /*0090*/ 	.short	0x0380
        /*0092*/ 	.short	0x0024


	//----- nvinfo : EIATTR_SW_WAR
	.align		4
.L_23:
        /*0094*/ 	.byte	0x04, 0x36
        /*0096*/ 	.short	(.L_25 - .L_24)
.L_24:
        /*0098*/ 	.word	0x00000008
.L_25:


//--------------------- .nv.callgraph             --------------------------
	.section	.nv.callgraph,"",@"SHT_CUDA_CALLGRAPH"
	.align	4
	.sectionentsize	8
	.align		4
        /*0000*/ 	.word	0x00000000
	.align		4
        /*0004*/ 	.word	0xffffffff
	.align		4
        /*0008*/ 	.word	0x00000000
	.align		4
        /*000c*/ 	.word	0xfffffffe
	.align		4
        /*0010*/ 	.word	0x00000000
	.align		4
        /*0014*/ 	.word	0xfffffffd
	.align		4
        /*0018*/ 	.word	0x00000000
	.align		4
        /*001c*/ 	.word	0xfffffffc


//--------------------- .text._Z9matrixMulPKfS0_Pfiii --------------------------
	.section	.text._Z9matrixMulPKfS0_Pfiii,"ax",@progbits
	.align	128
        .global         _Z9matrixMulPKfS0_Pfiii
        .type           _Z9matrixMulPKfS0_Pfiii,@function
        .size           _Z9matrixMulPKfS0_Pfiii,(.L_x_5 - _Z9matrixMulPKfS0_Pfiii)
        .other          _Z9matrixMulPKfS0_Pfiii,@"STO_CUDA_ENTRY STV_DEFAULT"
_Z9matrixMulPKfS0_Pfiii:
.text._Z9matrixMulPKfS0_Pfiii:
[----:B------:R-:W-:Y:S01]  /*0000*/  LDC R1, c[0x0][0x37c] ;  /* 0x0000df00ff017b82 */ /* 0x000fe20000000800 */
[----:B------:R-:W0:Y:S07]  /*0010*/  S2R R5, SR_TID.X ;  /* 0x0000000000057919 */ /* 0x000e2e0000002100 */
[----:B------:R-:W0:Y:S01]  /*0020*/  S2UR UR4, SR_CTAID.X ;  /* 0x00000000000479c3 */ /* 0x000e220000002500 */
[----:B------:R-:W1:Y:S07]  /*0030*/  S2R R4, SR_TID.Y ;  /* 0x0000000000047919 */ /* 0x000e6e0000002200 */
[----:B------:R-:W0:Y:S08]  /*0040*/  LDC R0, c[0x0][0x360] ;  /* 0x0000d800ff007b82 */ /* 0x000e300000000800 */
[----:B------:R-:W1:Y:S08]  /*0050*/  S2UR UR5, SR_CTAID.Y ;  /* 0x00000000000579c3 */ /* 0x000e700000002600 */
[----:B------:R-:W1:Y:S08]  /*0060*/  LDC R19, c[0x0][0x364] ;  /* 0x0000d900ff137b82 */ /* 0x000e700000000800 */
[----:B------:R-:W2:Y:S01]  /*0070*/  LDC.64 R2, c[0x0][0x398] ;  /* 0x0000e600ff027b82 */ /* 0x000ea20000000a00 */
[----:B0-----:R-:W-:-:S02]  /*0080*/  IMAD R0, R0, UR4, R5 ;  /* 0x0000000400007c24 */ /* 0x001fc4000f8e0205 */
[----:B-1----:R-:W-:-:S03]  /*0090*/  IMAD R19, R19, UR5, R4 ;  /* 0x0000000513137c24 */ /* 0x002fc6000f8e0204 */
[----:B--2---:R-:W-:-:S04]  /*00a0*/  ISETP.GE.AND P0, PT, R0, R3, PT ;  /* 0x000000030000720c */ /* 0x004fc80003f06270 */
[----:B------:R-:W-:-:S13]  /*00b0*/  ISETP.GE.OR P0, PT, R19, R2, P0 ;  /* 0x000000021300720c */ /* 0x000fda0000706670 */
[----:B------:R-:W-:Y:S05]  /*00c0*/  @P0 EXIT ;  /* 0x000000000000094d */ /* 0x000fea0003800000 */
[----:B------:R-:W0:Y:S01]  /*00d0*/  LDC R2, c[0x0][0x3a0] ;  /* 0x0000e800ff027b82 */ /* 0x000e220000000800 */
[----:B------:R-:W1:Y:S01]  /*00e0*/  LDCU.64 UR4, c[0x0][0x358] ;  /* 0x00006b00ff0477ac */ /* 0x000e620008000a00 */
[----:B------:R-:W-:Y:S01]  /*00f0*/  HFMA2 R24, -RZ, RZ, 0, 0 ;  /* 0x00000000ff187431 */ /* 0x000fe200000001ff */
[----:B0-----:R-:W-:-:S13]  /*0100*/  ISETP.GE.AND P0, PT, R2, 0x1, PT ;  /* 0x000000010200780c */ /* 0x001fda0003f06270 */
[----:B-1----:R-:W-:Y:S05]  /*0110*/  @!P0 BRA `(.L_x_0) ;  /* 0x0000000400e08947 */ /* 0x002fea0003800000 */
[C---:B------:R-:W-:Y:S01]  /*0120*/  ISETP.GE.U32.AND P1, PT, R2.reuse, 0x8, PT ;  /* 0x000000080200780c */ /* 0x040fe20003f26070 */
[----:B------:R-:W-:Y:S01]  /*0130*/  IMAD R20, R19, R2, RZ ;  /* 0x0000000213147224 */ /* 0x000fe200078e02ff */
[----:B------:R-:W-:Y:S02]  /*0140*/  LOP3.LUT R27, R2, 0x7, RZ, 0xc0, !PT ;  /* 0x00000007021b7812 */ /* 0x000fe400078ec0ff */
[----:B------:R-:W-:Y:S02]  /*0150*/  MOV R24, RZ ;  /* 0x000000ff00187202 */ /* 0x000fe40000000f00 */
[----:B------:R-:W-:Y:S02]  /*0160*/  ISETP.NE.AND P0, PT, R27, RZ, PT ;  /* 0x000000ff1b00720c */ /* 0x000fe40003f05270 */
[----:B------:R-:W-:-:S05]  /*0170*/  MOV R21, RZ ;  /* 0x000000ff00157202 */ /* 0x000fca0000000f00 */
[----:B------:R-:W-:Y:S06]  /*0180*/  @!P1 BRA `(.L_x_1) ;  /* 0x0000000000c49947 */ /* 0x000fec0003800000 */
[----:B------:R-:W0:Y:S01]  /*0190*/  LDC.64 R4, c[0x0][0x380] ;  /* 0x0000e000ff047b82 */ /* 0x000e220000000a00 */
[----:B------:R-:W-:Y:S02]  /*01a0*/  LOP3.LUT R21, R2, 0x7ffffff8, RZ, 0xc0, !PT ;  /* 0x7ffffff802157812 */ /* 0x000fe400078ec0ff */
[----:B------:R-:W-:Y:S02]  /*01b0*/  MOV R24, RZ ;  /* 0x000000ff00187202 */ /* 0x000fe40000000f00 */
[----:B------:R-:W-:Y:S02]  /*01c0*/  MOV R18, R0 ;  /* 0x0000000000127202 */ /* 0x000fe40000000f00 */
[----:B------:R-:W-:Y:S01]  /*01d0*/  IADD3 R22, PT, PT, -R21, RZ, RZ ;  /* 0x000000ff15167210 */ /* 0x000fe20007ffe1ff */
[----:B0-----:R-:W-:-:S03]  /*01e0*/  IMAD.WIDE.U32 R4, R20, 0x4, R4 ;  /* 0x0000000414047825 */ /* 0x001fc600078e0004 */
[----:B------:R-:W-:-:S04]  /*01f0*/  IADD3 R6, P1, PT, R4, 0x10, RZ ;  /* 0x0000001004067810 */ /* 0x000fc80007f3e0ff */
[----:B------:R-:W-:-:S09]  /*0200*/  IADD3.X R7, PT, PT, RZ, R5, RZ, P1, !PT ;  /* 0x00000005ff077210 */ /* 0x000fd20000ffe4ff */
.L_x_2:
[----:B------:R-:W0:Y:S01]  /*0210*/  LDC.64 R16, c[0x0][0x388] ;  /* 0x0000e200ff107b82 */ /* 0x000e220000000a00 */
[----:B------:R-:W-:Y:S02]  /*0220*/  MOV R4, R6 ;  /* 0x0000000600047202 */ /* 0x000fe40000000f00 */
[----:B------:R-:W-:-:S05]  /*0230*/  MOV R5, R7 ;  /* 0x0000000700057202 */ /* 0x000fca0000000f00 */
[----:B------:R-:W2:Y:S04]  /*0240*/  LDG.E R25, desc[UR4][R4.64+-0x10] ;  /* 0xfffff00404197981 */ /* 0x000ea8000c1e1900 */
[----:B------:R-:W3:Y:S04]  /*0250*/  LDG.E R23, desc[UR4][R4.64+-0xc] ;  /* 0xfffff40404177981 */ /* 0x000ee8000c1e1900 */
[----:B------:R-:W4:Y:S04]  /*0260*/  LDG.E R29, desc[UR4][R4.64+-0x8] ;  /* 0xfffff804041d7981 */ /* 0x000f28000c1e1900 */
[----:B------:R-:W5:Y:S01]  /*0270*/  LDG.E R28, desc[UR4][R4.64+-0x4] ;  /* 0xfffffc04041c7981 */ /* 0x000f62000c1e1900 */
[----:B0-----:R-:W-:-:S05]  /*0280*/  IMAD.WIDE R16, R18, 0x4, R16 ;  /* 0x0000000412107825 */ /* 0x001fca00078e0210 */
[----:B------:R0:W2:Y:S01]  /*0290*/  LDG.E R26, desc[UR4][R16.64] ;  /* 0x00000004101a7981 */ /* 0x0000a2000c1e1900 */
[----:B------:R-:W-:-:S04]  /*02a0*/  IMAD.WIDE R14, R3, 0x4, R16 ;  /* 0x00000004030e7825 */ /* 0x000fc800078e0210 */
[C---:B------:R-:W-:Y:S02]  /*02b0*/  IMAD.WIDE R6, R3.reuse, 0x4, R14 ;  /* 0x0000000403067825 */ /* 0x040fe400078e020e */
[----:B------:R-:W3:Y:S02]  /*02c0*/  LDG.E R14, desc[UR4][R14.64] ;  /* 0x000000040e0e7981 */ /* 0x000ee4000c1e1900 */
[C---:B------:R-:W-:Y:S02]  /*02d0*/  IMAD.WIDE R10, R3.reuse, 0x4, R6 ;  /* 0x00000004030a7825 */ /* 0x040fe400078e0206 */
[----:B------:R-:W4:Y:S02]  /*02e0*/  LDG.E R6, desc[UR4][R6.64] ;  /* 0x0000000406067981 */ /* 0x000f24000c1e1900 */
[C---:B------:R-:W-:Y:S02]  /*02f0*/  IMAD.WIDE R8, R3.reuse, 0x4, R10 ;  /* 0x0000000403087825 */ /* 0x040fe400078e020a */
[----:B------:R-:W5:Y:S02]  /*0300*/  LDG.E R10, desc[UR4][R10.64] ;  /* 0x000000040a0a7981 */ /* 0x000f64000c1e1900 */
[----:B------:R-:W-:-:S02]  /*0310*/  IMAD.WIDE R12, R3, 0x4, R8 ;  /* 0x00000004030c7825 */ /* 0x000fc400078e0208 */
[----:B------:R-:W5:Y:S04]  /*0320*/  LDG.E R7, desc[UR4][R4.64] ;  /* 0x0000000404077981 */ /* 0x000f68000c1e1900 */
[----:B------:R-:W5:Y:S01]  /*0330*/  LDG.E R8, desc[UR4][R8.64] ;  /* 0x0000000408087981 */ /* 0x000f62000c1e1900 */
[----:B0-----:R-:W-:-:S03]  /*0340*/  IMAD.WIDE R16, R3, 0x4, R12 ;  /* 0x0000000403107825 */ /* 0x001fc600078e020c */
[----:B------:R-:W5:Y:S04]  /*0350*/  LDG.E R12, desc[UR4][R12.64] ;  /* 0x000000040c0c7981 */ /* 0x000f68000c1e1900 */
[----:B------:R-:W5:Y:S04]  /*0360*/  LDG.E R15, desc[UR4][R16.64] ;  /* 0x00000004100f7981 */ /* 0x000f68000c1e1900 */
[----:B------:R-:W5:Y:S04]  /*0370*/  LDG.E R9, desc[UR4][R4.64+0x4] ;  /* 0x0000040404097981 */ /* 0x000f68000c1e1900 */
[----:B------:R-:W5:Y:S01]  /*0380*/  LDG.E R11, desc[UR4][R4.64+0xc] ;  /* 0x00000c04040b7981 */ /* 0x000f62000c1e1900 */
[----:B--2---:R-:W-:Y:S01]  /*0390*/  FFMA R26, R25, R26, R24 ;  /* 0x0000001a191a7223 */ /* 0x004fe20000000018 */
[----:B------:R-:W-:-:S02]  /*03a0*/  IMAD.WIDE R24, R3, 0x4, R16 ;  /* 0x0000000403187825 */ /* 0x000fc400078e0210 */
[----:B------:R-:W2:Y:S04]  /*03b0*/  LDG.E R16, desc[UR4][R4.64+0x8] ;  /* 0x0000080404107981 */ /* 0x000ea8000c1e1900 */
[----:B------:R-:W2:Y:S01]  /*03c0*/  LDG.E R24, desc[UR4][R24.64] ;  /* 0x0000000418187981 */ /* 0x000ea2000c1e1900 */
[----:B---3--:R-:W-:Y:S01]  /*03d0*/  FFMA R14, R23, R14, R26 ;  /* 0x0000000e170e7223 */ /* 0x008fe2000000001a */
[----:B------:R-:W-:-:S03]  /*03e0*/  IADD3 R22, PT, PT, R22, 0x8, RZ ;  /* 0x0000000816167810 */ /* 0x000fc60007ffe0ff */
[----:B----4-:R-:W-:Y:S01]  /*03f0*/  FFMA R29, R29, R6, R14 ;  /* 0x000000061d1d7223 */ /* 0x010fe2000000000e */
[----:B------:R-:W-:-:S03]  /*0400*/  ISETP.NE.AND P1, PT, R22, RZ, PT ;  /* 0x000000ff1600720c */ /* 0x000fc60003f25270 */
[----:B-----5:R-:W-:Y:S01]  /*0410*/  FFMA R10, R28, R10, R29 ;  /* 0x0000000a1c0a7223 */ /* 0x020fe2000000001d */
[----:B------:R-:W-:-:S03]  /*0420*/  IADD3 R6, P2, PT, R4, 0x20, RZ ;  /* 0x0000002004067810 */ /* 0x000fc60007f5e0ff */
[----:B------:R-:W-:Y:S01]  /*0430*/  FFMA R8, R7, R8, R10 ;  /* 0x0000000807087223 */ /* 0x000fe2000000000a */
[----:B------:R-:W-:Y:S02]  /*0440*/  IADD3.X R7, PT, PT, RZ, R5, RZ, P2, !PT ;  /* 0x00000005ff077210 */ /* 0x000fe400017fe4ff */
[----:B------:R-:W-:Y:S01]  /*0450*/  LEA R18, R3, R18, 0x3 ;  /* 0x0000001203127211 */ /* 0x000fe200078e18ff */
[----:B------:R-:W-:-:S04]  /*0460*/  FFMA R9, R9, R12, R8 ;  /* 0x0000000c09097223 */ /* 0x000fc80000000008 */
[----:B--2---:R-:W-:-:S04]  /*0470*/  FFMA R16, R16, R15, R9 ;  /* 0x0000000f10107223 */ /* 0x004fc80000000009 */
[----:B------:R-:W-:Y:S01]  /*0480*/  FFMA R24, R11, R24, R16 ;  /* 0x000000180b187223 */ /* 0x000fe20000000010 */
[----:B------:R-:W-:Y:S06]  /*0490*/  @P1 BRA `(.L_x_2) ;  /* 0xfffffffc005c1947 */ /* 0x000fec000383ffff */
.L_x_1:
[----:B------:R-:W-:Y:S05]  /*04a0*/  @!P0 BRA `(.L_x_0) ;  /* 0x0000000000fc8947 */ /* 0x000fea0003800000 */
[----:B------:R-:W-:Y:S02]  /*04b0*/  ISETP.GE.U32.AND P1, PT, R27, 0x4, PT ;  /* 0x000000041b00780c */ /* 0x000fe40003f26070 */
[----:B------:R-:W-:-:S04]  /*04c0*/  LOP3.LUT R16, R2, 0x3, RZ, 0xc0, !PT ;  /* 0x0000000302107812 */ /* 0x000fc800078ec0ff */
[----:B------:R-:W-:-:S07]  /*04d0*/  ISETP.NE.AND P0, PT, R16, RZ, PT ;  /* 0x000000ff1000720c */ /* 0x000fce0003f05270 */
[----:B------:R-:W-:Y:S06]  /*04e0*/  @!P1 BRA `(.L_x_3) ;  /* 0x00000000006c9947 */ /* 0x000fec0003800000 */
[----:B------:R-:W0:Y:S01]  /*04f0*/  LDC.64 R6, c[0x0][0x388] ;  /* 0x0000e200ff067b82 */ /* 0x000e220000000a00 */
[----:B------:R-:W1:Y:S01]  /*0500*/  LDCU.64 UR6, c[0x0][0x380] ;  /* 0x00007000ff0677ac */ /* 0x000e620008000a00 */
[----:B------:R-:W-:Y:S01]  /*0510*/  IMAD R9, R21, R3, R0 ;  /* 0x0000000315097224 */ /* 0x000fe200078e0200 */
[CC--:B------:R-:W-:Y:S02]  /*0520*/  IADD3 R5, PT, PT, R20.reuse, R21.reuse, RZ ;  /* 0x0000001514057210 */ /* 0x0c0fe40007ffe0ff */
[----:B------:R-:W-:-:S03]  /*0530*/  IADD3 R10, P1, PT, R20, R21, RZ ;  /* 0x00000015140a7210 */ /* 0x000fc60007f3e0ff */
[----:B------:R-:W2:Y:S01]  /*0540*/  LDC.64 R14, c[0x0][0x380] ;  /* 0x0000e000ff0e7b82 */ /* 0x000ea20000000a00 */
[----:B0-----:R-:W-:-:S04]  /*0550*/  IMAD.WIDE R6, R9, 0x4, R6 ;  /* 0x0000000409067825 */ /* 0x001fc800078e0206 */
[----:B------:R-:W-:Y:S02]  /*0560*/  IMAD.WIDE R8, R3, 0x4, R6 ;  /* 0x0000000403087825 */ /* 0x000fe400078e0206 */
[----:B------:R-:W3:Y:S02]  /*0570*/  LDG.E R6, desc[UR4][R6.64] ;  /* 0x0000000406067981 */ /* 0x000ee4000c1e1900 */
[----:B--2---:R-:W-:Y:S01]  /*0580*/  IMAD.WIDE.U32 R14, R5, 0x4, R14 ;  /* 0x00000004050e7825 */ /* 0x004fe200078e000e */
[----:B------:R-:W-:Y:S02]  /*0590*/  IADD3.X R5, PT, PT, RZ, RZ, RZ, P1, !PT ;  /* 0x000000ffff057210 */ /* 0x000fe40000ffe4ff */
[----:B-1----:R-:W-:-:S03]  /*05a0*/  LEA R4, P1, R10, UR6, 0x2 ;  /* 0x000000060a047c11 */ /* 0x002fc6000f8210ff */
[----:B------:R-:W3:Y:S01]  /*05b0*/  LDG.E R15, desc[UR4][R14.64] ;  /* 0x000000040e0f7981 */ /* 0x000ee2000c1e1900 */
[----:B------:R-:W-:Y:S01]  /*05c0*/  LEA.HI.X R5, R10, UR7, R5, 0x2, P1 ;  /* 0x000000070a057c11 */ /* 0x000fe200088f1405 */
[C---:B------:R-:W-:Y:S02]  /*05d0*/  IMAD.WIDE R10, R3.reuse, 0x4, R8 ;  /* 0x00000004030a7825 */ /* 0x040fe400078e0208 */
[----:B------:R-:W2:Y:S04]  /*05e0*/  LDG.E R8, desc[UR4][R8.64] ;  /* 0x0000000408087981 */ /* 0x000ea8000c1e1900 */
[----:B------:R-:W2:Y:S01]  /*05f0*/  LDG.E R17, desc[UR4][R4.64+0x4] ;  /* 0x0000040404117981 */ /* 0x000ea2000c1e1900 */
[----:B------:R-:W-:-:S03]  /*0600*/  IMAD.WIDE R12, R3, 0x4, R10 ;  /* 0x00000004030c7825 */ /* 0x000fc600078e020a */
[----:B------:R-:W4:Y:S04]  /*0610*/  LDG.E R22, desc[UR4][R10.64] ;  /* 0x000000040a167981 */ /* 0x000f28000c1e1900 */
[----:B------:R-:W4:Y:S04]  /*0620*/  LDG.E R18, desc[UR4][R4.64+0x8] ;  /* 0x0000080404127981 */ /* 0x000f28000c1e1900 */
[----:B------:R-:W5:Y:S04]  /*0630*/  LDG.E R26, desc[UR4][R4.64+0xc] ;  /* 0x00000c04041a7981 */ /* 0x000f68000c1e1900 */
[----:B------:R-:W5:Y:S01]  /*0640*/  LDG.E R12, desc[UR4][R12.64] ;  /* 0x000000040c0c7981 */ /* 0x000f62000c1e1900 */
[----:B------:R-:W-:Y:S01]  /*0650*/  IADD3 R21, PT, PT, R21, 0x4, RZ ;  /* 0x0000000415157810 */ /* 0x000fe20007ffe0ff */
[----:B---3--:R-:W-:-:S04]  /*0660*/  FFMA R24, R15, R6, R24 ;  /* 0x000000060f187223 */ /* 0x008fc80000000018 */
[----:B--2---:R-:W-:-:S04]  /*0670*/  FFMA R17, R17, R8, R24 ;  /* 0x0000000811117223 */ /* 0x004fc80000000018 */
[----:B----4-:R-:W-:-:S04]  /*0680*/  FFMA R17, R18, R22, R17 ;  /* 0x0000001612117223 */ /* 0x010fc80000000011 */
[----:B-----5:R-:W-:-:S07]  /*0690*/  FFMA R24, R26, R12, R17 ;  /* 0x0000000c1a187223 */ /* 0x020fce0000000011 */
.L_x_3:
[----:B------:R-:W-:Y:S05]  /*06a0*/  @!P0 BRA `(.L_x_0) ;  /* 0x00000000007c8947 */ /* 0x000fea0003800000 */
[----:B------:R-:W-:Y:S01]  /*06b0*/  ISETP.NE.AND P1, PT, R16, 0x1, PT ;  /* 0x000000011000780c */ /* 0x000fe20003f25270 */
[----:B------:R-:W0:Y:S01]  /*06c0*/  LDC.64 R12, c[0x0][0x380] ;  /* 0x0000e000ff0c7b82 */ /* 0x000e220000000a00 */
[----:B------:R-:W-:-:S04]  /*06d0*/  LOP3.LUT R2, R2, 0x1, RZ, 0xc0, !PT ;  /* 0x0000000102027812 */ /* 0x000fc800078ec0ff */
[----:B------:R-:W-:-:S03]  /*06e0*/  ISETP.NE.U32.AND P0, PT, R2, 0x1, PT ;  /* 0x000000010200780c */ /* 0x000fc60003f05070 */
[----:B------:R-:W1:Y:S04]  /*06f0*/  LDC.64 R10, c[0x0][0x388] ;  /* 0x0000e200ff0a7b82 */ /* 0x000e680000000a00 */
[CC--:B------:R-:W-:Y:S02]  /*0700*/  @P1 IADD3 R15, PT, PT, R20.reuse, R21.reuse, RZ ;  /* 0x00000015140f1210 */ /* 0x0c0fe40007ffe0ff */
[----:B------:R-:W-:Y:S02]  /*0710*/  @P1 IADD3 R2, P2, PT, R20, R21, RZ ;  /* 0x0000001514021210 */ /* 0x000fe40007f5e0ff */
[----:B------:R-:W2:Y:S02]  /*0720*/  @P1 LDC.64 R4, c[0x0][0x380] ;  /* 0x0000e000ff041b82 */ /* 0x000ea40000000a00 */
[----:B------:R-:W-:-:S06]  /*0730*/  @P1 IADD3.X R14, PT, PT, RZ, RZ, RZ, P2, !PT ;  /* 0x000000ffff0e1210 */ /* 0x000fcc00017fe4ff */
[----:B------:R-:W3:Y:S01]  /*0740*/  LDC.64 R6, c[0x0][0x380] ;  /* 0x0000e000ff067b82 */ /* 0x000ee20000000a00 */
[----:B0-----:R-:W-:-:S04]  /*0750*/  @P1 IMAD.WIDE.U32 R12, R15, 0x4, R12 ;  /* 0x000000040f0c1825 */ /* 0x001fc800078e000c */
[C---:B------:R-:W-:Y:S01]  /*0760*/  @P1 IMAD R15, R21.reuse, R3, R0 ;  /* 0x00000003150f1224 */ /* 0x040fe200078e0200 */
[----:B------:R-:W-:Y:S01]  /*0770*/  @P1 IADD3 R21, PT, PT, R21, 0x2, RZ ;  /* 0x0000000215151810 */ /* 0x000fe20007ffe0ff */
[----:B------:R-:W4:Y:S01]  /*0780*/  @P1 LDG.E R13, desc[UR4][R12.64] ;  /* 0x000000040c0d1981 */ /* 0x000f22000c1e1900 */
[----:B------:R-:W0:Y:S01]  /*0790*/  LDC.64 R8, c[0x0][0x388] ;  /* 0x0000e200ff087b82 */ /* 0x000e220000000a00 */
[----:B-1----:R-:W-:Y:S01]  /*07a0*/  @P1 IMAD.WIDE R10, R15, 0x4, R10 ;  /* 0x000000040f0a1825 */ /* 0x002fe200078e020a */
[----:B------:R-:W-:Y:S02]  /*07b0*/  @!P0 IADD3 R17, PT, PT, R20, R21, RZ ;  /* 0x0000001514118210 */ /* 0x000fe40007ffe0ff */
[----:B--2---:R-:W-:Y:S01]  /*07c0*/  @P1 LEA R4, P2, R2, R4, 0x2 ;  /* 0x0000000402041211 */ /* 0x004fe200078410ff */
[----:B------:R-:W-:-:S03]  /*07d0*/  @!P0 IMAD R21, R21, R3, R0 ;  /* 0x0000000315158224 */ /* 0x000fc600078e0200 */
[----:B------:R-:W-:Y:S01]  /*07e0*/  @P1 LEA.HI.X R5, R2, R5, R14, 0x2, P2 ;  /* 0x0000000502051211 */ /* 0x000fe200010f140e */
[----:B------:R-:W-:Y:S01]  /*07f0*/  @P1 IMAD.WIDE R14, R3, 0x4, R10 ;  /* 0x00000004030e1825 */ /* 0x000fe200078e020a */
[----:B------:R-:W4:Y:S03]  /*0800*/  @P1 LDG.E R2, desc[UR4][R10.64] ;  /* 0x000000040a021981 */ /* 0x000f26000c1e1900 */
[----:B---3--:R-:W-:Y:S01]  /*0810*/  @!P0 IMAD.WIDE.U32 R6, R17, 0x4, R6 ;  /* 0x0000000411068825 */ /* 0x008fe200078e0006 */
[----:B------:R-:W2:Y:S04]  /*0820*/  @P1 LDG.E R5, desc[UR4][R4.64+0x4] ;  /* 0x0000040404051981 */ /* 0x000ea8000c1e1900 */
[----:B------:R-:W2:Y:S01]  /*0830*/  @P1 LDG.E R14, desc[UR4][R14.64] ;  /* 0x000000040e0e1981 */ /* 0x000ea2000c1e1900 */
[----:B0-----:R-:W-:-:S03]  /*0840*/  @!P0 IMAD.WIDE R8, R21, 0x4, R8 ;  /* 0x0000000415088825 */ /* 0x001fc600078e0208 */
[----:B------:R-:W3:Y:S04]  /*0850*/  @!P0 LDG.E R7, desc[UR4][R6.64] ;  /* 0x0000000406078981 */ /* 0x000ee8000c1e1900 */
[----:B------:R-:W3:Y:S01]  /*0860*/  @!P0 LDG.E R8, desc[UR4][R8.64] ;  /* 0x0000000408088981 */ /* 0x000ee2000c1e1900 */
[----:B----4-:R-:W-:-:S04]  /*0870*/  @P1 FFMA R2, R13, R2, R24 ;  /* 0x000000020d021223 */ /* 0x010fc80000000018 */
[----:B--2---:R-:W-:-:S04]  /*0880*/  @P1 FFMA R24, R5, R14, R2 ;  /* 0x0000000e05181223 */ /* 0x004fc80000000002 */
[----:B---3--:R-:W-:-:S07]  /*0890*/  @!P0 FFMA R24, R7, R8, R24 ;  /* 0x0000000807188223 */ /* 0x008fce0000000018 */
.L_x_0:
[----:B------:R-:W0:Y:S01]  /*08a0*/  LDC.64 R4, c[0x0][0x390] ;  /* 0x0000e400ff047b82 */ /* 0x000e220000000a00 */
[----:B------:R-:W-:-:S04]  /*08b0*/  IMAD R3, R19, R3, R0 ;  /* 0x0000000313037224 */ /* 0x000fc800078e0200 */
[----:B0-----:R-:W-:-:S05]  /*08c0*/  IMAD.WIDE R2, R3, 0x4, R4 ;  /* 0x0000000403027825 */ /* 0x001fca00078e0204 */
[----:B------:R-:W-:Y:S01]  /*08d0*/  STG.E desc[UR4][R2.64], R24 ;  /* 0x0000001802007986 */ /* 0x000fe2000c101904 */
[----:B------:R-:W-:Y:S05]  /*08e0*/  EXIT ;  /* 0x000000000000794d */ /* 0x000fea0003800000 */
.L_x_4:
[----:B------:R-:W-:-:S00]  /*08f0*/  BRA `(.L_x_4) ;  /* 0xfffffffc00fc7947 */ /* 0x000fc0000383ffff */
[----:B------:R-:W-:-:S00]  /*0900*/  NOP ;  /* 0x0000000000007918 */ /* 0x000fc00000000000 */
[----:B------:R-:W-:-:S00]  /*0910*/  NOP ;  /* 0x0000000000007918 */ /* 0x000fc00000000000 */
[----:B------:R-:W-:-:S00]  /*0920*/  NOP ;  /* 0x0000000000007918 */ /* 0x000fc00000000000 */
[----:B------:R-:W-:-:S00]  /*0930*/  NOP ;  /* 0x0000000000007918 */ /* 0x000fc00000000000 */
[----:B------:R-:W-:-:S00]  /*0940*/  NOP ;  /* 0x0000000000007918 */ /* 0x000fc00000000000 */
[----:B------:R-:W-:-:S00]  /*0950*/  NOP ;  /* 0x0000000000007918 */ /* 0x000fc00000000000 */
[----:B------:R-:W-:-:S00]  /*0960*/  NOP ;  /* 0x0000000000007918 */ /* 0x000fc00000000000 */
[----:B------:R-:W-:-:S00]  /*0970*/  NOP ;  /* 0x0000000000007918 */ /* 0x000fc00000000000 */
.L_x_5:


//--------------------- .nv.shared.reserved.0     --------------------------
	.section	.nv.shared.reserved.0,"aw",@nobits
	.weak		__nv_reservedSMEM_offset_0_alias
	.size		__nv_reservedSMEM_offset_0_alias, 0, 64
	.other		__nv_reservedSMEM_offset_0_alias,@"STO_CUDA_RESERVED_SHARED STV_DEFAULT"
__nv_reservedSMEM_offset_0_alias:
	.zero		0
	.zero		64


//--------------------- .nv.constant0._Z9matrixMulPKfS0_Pfiii --------------------------
	.section	.nv.constant0._Z9matrixMulPKfS0_Pfiii,"a",@progbits
	.sectionflags	@""
	.align	4
.nv.constant0._Z9matrixMulPKfS0_Pfiii:
	.zero		932


//--------------------- SYMBOLS --------------------------

	.type		.nv.reservedSmem.offset0,@object
	.size		.nv.reservedSmem.offset0,0x4
